	.headerflags	@"EF_CUDA_TEXMODE_UNIFIED EF_CUDA_64BIT_ADDRESS EF_CUDA_ACCELERATORS EF_CUDA_SM90 EF_CUDA_VIRTUAL_SM(EF_CUDA_SM90)"
	.elftype	@"ET_EXEC"


//--------------------- .nv.info                  --------------------------
	.section	.nv.info,"",@"SHT_CUDA_INFO"
	.align	4


	//----- nvinfo : EIATTR_REGCOUNT
	.align		4
        /*0000*/ 	.byte	0x04, 0x2f
        /*0002*/ 	.short	(.L_2 - .L_1)
	.align		4
.L_1:
        /*0004*/ 	.word	index@(triton_poi_fused_add_tanh_0)
        /*0008*/ 	.word	0x00000014


	//----- nvinfo : EIATTR_MIN_STACK_SIZE
	.align		4
.L_2:
        /*000c*/ 	.byte	0x04, 0x12
        /*000e*/ 	.short	(.L_4 - .L_3)
	.align		4
.L_3:
        /*0010*/ 	.word	index@(triton_poi_fused_add_tanh_0)
        /*0014*/ 	.word	0x00000000


	//----- nvinfo : EIATTR_FRAME_SIZE
	.align		4
.L_4:
        /*0018*/ 	.byte	0x04, 0x11
        /*001a*/ 	.short	(.L_6 - .L_5)
	.align		4
.L_5:
        /*001c*/ 	.word	index@(triton_poi_fused_add_tanh_0)
        /*0020*/ 	.word	0x00000000


	//----- nvinfo : EIATTR_MIN_STACK_SIZE
	.align		4
.L_6:
        /*0024*/ 	.byte	0x04, 0x12
        /*0026*/ 	.short	(.L_8 - .L_7)
	.align		4
.L_7:
        /*0028*/ 	.word	index@(triton_poi_fused_add_tanh_0)
        /*002c*/ 	.word	0x00000000
.L_8:


//--------------------- .nv.info.triton_poi_fused_add_tanh_0 --------------------------
	.section	.nv.info.triton_poi_fused_add_tanh_0,"",@"SHT_CUDA_INFO"
	.sectionflags	@""
	.align	4


	//----- nvinfo : EIATTR_CUDA_API_VERSION
	.align		4
        /*0000*/ 	.byte	0x04, 0x37
        /*0002*/ 	.short	(.L_10 - .L_9)
.L_9:
        /*0004*/ 	.word	0x0000007c


	//----- nvinfo : EIATTR_KPARAM_INFO
	.align		4
.L_10:
        /*0008*/ 	.byte	0x04, 0x17
        /*000a*/ 	.short	(.L_12 - .L_11)
.L_11:
        /*000c*/ 	.word	0x00000000
        /*0010*/ 	.short	0x0004
        /*0012*/ 	.short	0x0020
        /*0014*/ 	.byte	0x00, 0xf0, 0x11, 0x00


	//----- nvinfo : EIATTR_KPARAM_INFO
	.align		4
.L_12:
        /*0018*/ 	.byte	0x04, 0x17
        /*001a*/ 	.short	(.L_14 - .L_13)
.L_13:
        /*001c*/ 	.word	0x00000000
        /*0020*/ 	.short	0x0003
        /*0022*/ 	.short	0x0018
        /*0024*/ 	.byte	0x00, 0xf4, 0x21, 0x00


	//----- nvinfo : EIATTR_KPARAM_INFO
	.align		4
.L_14:
        /*0028*/ 	.byte	0x04, 0x17
        /*002a*/ 	.short	(.L_16 - .L_15)
.L_15:
        /*002c*/ 	.word	0x00000000
        /*0030*/ 	.short	0x0002
        /*0032*/ 	.short	0x0010
        /*0034*/ 	.byte	0x00, 0xf4, 0x21, 0x00


	//----- nvinfo : EIATTR_KPARAM_INFO
	.align		4
.L_16:
        /*0038*/ 	.byte	0x04, 0x17
        /*003a*/ 	.short	(.L_18 - .L_17)
.L_17:
        /*003c*/ 	.word	0x00000000
        /*0040*/ 	.short	0x0001
        /*0042*/ 	.short	0x0008
        /*0044*/ 	.byte	0x00, 0xf4, 0x21, 0x00


	//----- nvinfo : EIATTR_KPARAM_INFO
	.align		4
.L_18:
        /*0048*/ 	.byte	0x04, 0x17
        /*004a*/ 	.short	(.L_20 - .L_19)
.L_19:
        /*004c*/ 	.word	0x00000000
        /*0050*/ 	.short	0x0000
        /*0052*/ 	.short	0x0000
        /*0054*/ 	.byte	0x00, 0xf4, 0x21, 0x00


	//----- nvinfo : EIATTR_SPARSE_MMA_MASK
	.align		4
.L_20:
        /*0058*/ 	.byte	0x03, 0x50
        /*005a*/ 	.short	0x0000


	//----- nvinfo : EIATTR_MAXREG_COUNT
	.align		4
        /*005c*/ 	.byte	0x03, 0x1b
        /*005e*/ 	.short	0x00ff


	//----- nvinfo : EIATTR_EXIT_INSTR_OFFSETS
	.align		4
        /*0060*/ 	.byte	0x04, 0x1c
        /*0062*/ 	.short	(.L_22 - .L_21)


	//   ....[0]....
.L_21:
        /*0064*/ 	.word	0x00000510


	//   ....[1]....
        /*0068*/ 	.word	0x00000530


	//----- nvinfo : EIATTR_REQNTID
	.align		4
.L_22:
        /*006c*/ 	.byte	0x04, 0x10
        /*006e*/ 	.short	(.L_24 - .L_23)
.L_23:
        /*0070*/ 	.word	0x00000020
        /*0074*/ 	.word	0x00000001
        /*0078*/ 	.word	0x00000001


	//----- nvinfo : EIATTR_CRS_STACK_SIZE
	.align		4
.L_24:
        /*007c*/ 	.byte	0x04, 0x1e
        /*007e*/ 	.short	(.L_26 - .L_25)
.L_25:
        /*0080*/ 	.word	0x00000000


	//----- nvinfo : EIATTR_CBANK_PARAM_SIZE
	.align		4
.L_26:
        /*0084*/ 	.byte	0x03, 0x19
        /*0086*/ 	.short	0x0024


	//----- nvinfo : EIATTR_PARAM_CBANK
	.align		4
        /*0088*/ 	.byte	0x04, 0x0a
        /*008a*/ 	.short	(.L_28 - .L_27)
	.align		4
.L_27:
        /*008c*/ 	.word	index@(.nv.constant0.triton_poi_fused_add_tanh_0)
        /*0090*/ 	.short	0x0210
        /*0092*/ 	.short	0x0024


	//----- nvinfo : EIATTR_SW_WAR
	.align		4
.L_28:
        /*0094*/ 	.byte	0x04, 0x36
        /*0096*/ 	.short	(.L_30 - .L_29)
.L_29:
        /*0098*/ 	.word	0x00000008
.L_30:


//--------------------- .nv.callgraph             --------------------------
	.section	.nv.callgraph,"",@"SHT_CUDA_CALLGRAPH"
	.align	4
	.sectionentsize	8
	.align		4
        /*0000*/ 	.word	0x00000000
	.align		4
        /*0004*/ 	.word	0xffffffff
	.align		4
        /*0008*/ 	.word	0x00000000
	.align		4
        /*000c*/ 	.word	0xfffffffe
	.align		4
        /*0010*/ 	.word	0x00000000
	.align		4
        /*0014*/ 	.word	0xfffffffd
	.align		4
        /*0018*/ 	.word	0x00000000
	.align		4
        /*001c*/ 	.word	0xfffffffc


//--------------------- .nv.constant4             --------------------------
	.section	.nv.constant4,"a",@progbits
	.align	8
	.align		8
.nv.constant4:
        /*0000*/ 	.dword	_$_str


//--------------------- .text.triton_poi_fused_add_tanh_0 --------------------------
	.section	.text.triton_poi_fused_add_tanh_0,"ax",@progbits
	.align	128
        .global         triton_poi_fused_add_tanh_0
        .type           triton_poi_fused_add_tanh_0,@function
        .size           triton_poi_fused_add_tanh_0,(.L_x_7 - triton_poi_fused_add_tanh_0)
        .other          triton_poi_fused_add_tanh_0,@"STO_CUDA_ENTRY STV_DEFAULT"
triton_poi_fused_add_tanh_0:
.text.triton_poi_fused_add_tanh_0:
[----:B------:R-:W0:Y:S02]  /*0000*/  LDC R1, c[0x0][0x28] ;  /* 0x00000a00ff017b82 */ /* 0x000e240000000800 */
[----:B------:R-:W1:Y:S01]  /*0010*/  S2R R0, SR_TID.X ;  /* 0x0000000000007919 */ /* 0x000e620000002100 */
[----:B------:R-:W2:Y:S01]  /*0020*/  LDC.64 R6, c[0x0][0x218] ;  /* 0x00008600ff067b82 */ /* 0x000ea20000000a00 */
[----:B------:R-:W-:Y:S01]  /*0030*/  CS2R R14, SRZ ;  /* 0x00000000000e7805 */ /* 0x000fe2000001ff00 */
[----:B------:R-:W-:Y:S01]  /*0040*/  ULDC.64 UR4, c[0x0][0x208] ;  /* 0x0000820000047ab9 */ /* 0x000fe20000000a00 */
[----:B------:R-:W3:Y:S05]  /*0050*/  S2R R3, SR_CTAID.X ;  /* 0x0000000000037919 */ /* 0x000eea0000002500 */
[----:B------:R-:W4:Y:S01]  /*0060*/  LDC.64 R8, c[0x0][0x220] ;  /* 0x00008800ff087b82 */ /* 0x000f220000000a00 */
[----:B-1----:R-:W-:-:S04]  /*0070*/  SHF.L.U32 R0, R0, 0x1, RZ ;  /* 0x0000000100007819 */ /* 0x002fc800000006ff */
[----:B------:R-:W-:Y:S02]  /*0080*/  LOP3.LUT R0, R0, 0x3e, RZ, 0xc0, !PT ;  /* 0x0000003e00007812 */ /* 0x000fe400078ec0ff */
[----:B---3--:R-:W-:Y:S02]  /*0090*/  SHF.R.S32.HI R4, RZ, 0x19, R3 ;  /* 0x00000019ff047819 */ /* 0x008fe40000011403 */
[----:B------:R-:W-:Y:S02]  /*00a0*/  LEA R2, R3, R0, 0x6 ;  /* 0x0000000003027211 */ /* 0x000fe400078e30ff */
[----:B------:R-:W-:Y:S02]  /*00b0*/  SGXT R3, R4, 0x1 ;  /* 0x000000010403781a */ /* 0x000fe40000000200 */
[----:B------:R-:W1:Y:S01]  /*00c0*/  LDC.64 R4, c[0x0][0x210] ;  /* 0x00008400ff047b82 */ /* 0x000e620000000a00 */
[----:B------:R-:W-:Y:S02]  /*00d0*/  ISETP.GE.AND P0, PT, R2, 0x40, PT ;  /* 0x000000400200780c */ /* 0x000fe40003f06270 */
[----:B------:R-:W-:-:S02]  /*00e0*/  LEA.HI R0, R3, R2, RZ, 0x2 ;  /* 0x0000000203007211 */ /* 0x000fc400078f10ff */
[----:B------:R-:W-:Y:S02]  /*00f0*/  SHF.R.S32.HI R3, RZ, 0x1f, R2 ;  /* 0x0000001fff037819 */ /* 0x000fe40000011402 */
[----:B------:R-:W-:Y:S02]  /*0100*/  LOP3.LUT R11, R0, 0xfffffffc, RZ, 0xc0, !PT ;  /* 0xfffffffc000b7812 */ /* 0x000fe400078ec0ff */
[----:B------:R-:W-:Y:S02]  /*0110*/  LEA.HI R3, R3, R2, RZ, 0x4 ;  /* 0x0000000203037211 */ /* 0x000fe400078f20ff */
[----:B------:R-:W-:Y:S02]  /*0120*/  IADD3 R11, R2, -R11, RZ ;  /* 0x8000000b020b7210 */ /* 0x000fe40007ffe0ff */
[----:B------:R-:W-:Y:S02]  /*0130*/  SHF.R.S32.HI R0, RZ, 0x4, R3 ;  /* 0x00000004ff007819 */ /* 0x000fe40000011403 */
[----:B------:R-:W-:Y:S01]  /*0140*/  LOP3.LUT R3, R3, 0xfffffff0, RZ, 0xc0, !PT ;  /* 0xfffffff003037812 */ /* 0x000fe200078ec0ff */
[----:B----4-:R-:W-:Y:S01]  /*0150*/  IMAD.WIDE R8, R11, 0x4, R8 ;  /* 0x000000040b087825 */ /* 0x010fe200078e0208 */
[----:B------:R-:W-:-:S02]  /*0160*/  LEA R13, R0, R11, 0x2 ;  /* 0x0000000b000d7211 */ /* 0x000fc400078e10ff */
[----:B------:R-:W-:Y:S02]  /*0170*/  IADD3 R3, R2, -R3, RZ ;  /* 0x8000000302037210 */ /* 0x000fe40007ffe0ff */
[----:B------:R-:W3:Y:S01]  /*0180*/  @!P0 LDG.E.EL.64 R14, desc[UR4][R8.64] ;  /* 0x00000004080e8981 */ /* 0x000ee2000c2e1b00 */
[----:B--2---:R-:W-:Y:S01]  /*0190*/  IMAD.WIDE R6, R13, 0x4, R6 ;  /* 0x000000040d067825 */ /* 0x004fe200078e0206 */
[----:B------:R-:W-:Y:S02]  /*01a0*/  CS2R R12, SRZ ;  /* 0x00000000000c7805 */ /* 0x000fe4000001ff00 */
[----:B------:R-:W-:Y:S01]  /*01b0*/  CS2R R10, SRZ ;  /* 0x00000000000a7805 */ /* 0x000fe2000001ff00 */
[----:B-1----:R-:W-:-:S03]  /*01c0*/  IMAD.WIDE R4, R3, 0x4, R4 ;  /* 0x0000000403047825 */ /* 0x002fc600078e0204 */
[----:B------:R-:W3:Y:S04]  /*01d0*/  @!P0 LDG.E.EL.64 R12, desc[UR4][R6.64] ;  /* 0x00000004060c8981 */ /* 0x000ee8000c2e1b00 */
[----:B------:R-:W2:Y:S01]  /*01e0*/  @!P0 LDG.E.EL.64 R10, desc[UR4][R4.64] ;  /* 0x00000004040a8981 */ /* 0x000ea2000c2e1b00 */
[----:B------:R-:W-:Y:S01]  /*01f0*/  BSSY B0, `(.L_x_0) ;  /* 0x0000019000007945 */ /* 0x000fe20003800000 */
[----:B---3--:R-:W-:-:S04]  /*0200*/  FADD R3, R14, R12 ;  /* 0x0000000c0e037221 */ /* 0x008fc80000000000 */
[----:B--2---:R-:W-:-:S04]  /*0210*/  FADD R17, R3, R10 ;  /* 0x0000000a03117221 */ /* 0x004fc80000000000 */
[----:B------:R-:W-:-:S05]  /*0220*/  FADD.FTZ R10, |R17|, -RZ ;  /* 0x800000ff110a7221 */ /* 0x000fca0000010200 */
[----:B------:R-:W-:Y:S01]  /*0230*/  FSETP.GE.AND P1, PT, R10, 0.60000002384185791016, PT ;  /* 0x3f19999a0a00780b */ /* 0x000fe20003f26000 */
[----:B------:R-:W-:-:S04]  /*0240*/  FADD R0, R15, R13 ;  /* 0x0000000d0f007221 */ /* 0x000fc80000000000 */
[----:B------:R-:W-:-:S08]  /*0250*/  FADD R11, R0, R11 ;  /* 0x0000000b000b7221 */ /* 0x000fd00000000000 */
[----:B------:R-:W-:Y:S05]  /*0260*/  @!P1 BRA `(.L_x_1) ;  /* 0x0000000000289947 */ /* 0x000fea0003800000 */
[C---:B------:R-:W-:Y:S01]  /*0270*/  FMUL R0, R10.reuse, 2.8853900432586669922 ;  /* 0x4038aa3b0a007820 */ /* 0x040fe20000400000 */
[----:B------:R-:W-:Y:S01]  /*0280*/  HFMA2.MMA R4, -RZ, RZ, 1.875, 0 ;  /* 0x3f800000ff047435 */ /* 0x000fe200000001ff */
[----:B------:R-:W-:-:S04]  /*0290*/  FSETP.GE.AND P1, PT, R10, 9.010913848876953125, PT ;  /* 0x41102cb40a00780b */ /* 0x000fc80003f26000 */
[----:B------:R-:W1:Y:S02]  /*02a0*/  MUFU.EX2 R0, R0 ;  /* 0x0000000000007308 */ /* 0x000e640000000800 */
[----:B-1----:R-:W-:-:S06]  /*02b0*/  FADD R3, R0, 1 ;  /* 0x3f80000000037421 */ /* 0x002fcc0000000000 */
[----:B------:R-:W1:Y:S02]  /*02c0*/  MUFU.RCP R3, R3 ;  /* 0x0000000300037308 */ /* 0x000e640000001000 */
[----:B-1----:R-:W-:-:S05]  /*02d0*/  FFMA.FTZ R4, R3, -2, R4 ;  /* 0xc000000003047823 */ /* 0x002fca0000010004 */
[----:B------:R-:W-:-:S04]  /*02e0*/  FSEL R4, R4, 1, !P1 ;  /* 0x3f80000004047808 */ /* 0x000fc80004800000 */
[----:B------:R-:W-:Y:S01]  /*02f0*/  LOP3.LUT R6, R4, 0x80000000, R17, 0xf8, !PT ;  /* 0x8000000004067812 */ /* 0x000fe200078ef811 */
[----:B------:R-:W-:Y:S06]  /*0300*/  BRA `(.L_x_2) ;  /* 0x00000000001c7947 */ /* 0x000fec0003800000 */
.L_x_1:
[----:B------:R-:W-:Y:S01]  /*0310*/  MOV R0, 0x3c80f082 ;  /* 0x3c80f08200007802 */ /* 0x000fe20000000f00 */
[----:B------:R-:W-:-:S04]  /*0320*/  FMUL R3, R17, R17 ;  /* 0x0000001111037220 */ /* 0x000fc80000400000 */
[----:B------:R-:W-:-:S04]  /*0330*/  FFMA.FTZ R0, R3, R0, -0.052303962409496307373 ;  /* 0xbd563cae03007423 */ /* 0x000fc80000010000 */
[----:B------:R-:W-:-:S04]  /*0340*/  FFMA.FTZ R0, R3, R0, 0.1331529766321182251 ;  /* 0x3e08594103007423 */ /* 0x000fc80000010000 */
[----:B------:R-:W-:-:S04]  /*0350*/  FFMA.FTZ R0, R3, R0, -0.33332768082618713379 ;  /* 0xbeaaa9ed03007423 */ /* 0x000fc80000010000 */
[----:B------:R-:W-:-:S04]  /*0360*/  FFMA.FTZ R0, R3, R0, RZ ;  /* 0x0000000003007223 */ /* 0x000fc800000100ff */
[----:B------:R-:W-:-:S07]  /*0370*/  FFMA.FTZ R6, R17, R0, R17 ;  /* 0x0000000011067223 */ /* 0x000fce0000010011 */
.L_x_2:
[----:B------:R-:W-:Y:S05]  /*0380*/  BSYNC B0 ;  /* 0x0000000000007941 */ /* 0x000fea0003800000 */
.L_x_0:
[----:B------:R-:W-:Y:S01]  /*0390*/  FADD.FTZ R5, |R11|, -RZ ;  /* 0x800000ff0b057221 */ /* 0x000fe20000010200 */
[----:B------:R-:W-:Y:S04]  /*03a0*/  BSSY B0, `(.L_x_3) ;  /* 0x0000014000007945 */ /* 0x000fe80003800000 */
[----:B------:R-:W-:-:S13]  /*03b0*/  FSETP.GE.AND P1, PT, R5, 0.60000002384185791016, PT ;  /* 0x3f19999a0500780b */ /* 0x000fda0003f26000 */
        /* <DEDUP_REMOVED lines=11> */
.L_x_4:
[----:B------:R-:W-:Y:S01]  /*0470*/  MOV R0, 0x3c80f082 ;  /* 0x3c80f08200007802 */ /* 0x000fe20000000f00 */
[----:B------:R-:W-:-:S04]  /*0480*/  FMUL R3, R11, R11 ;  /* 0x0000000b0b037220 */ /* 0x000fc80000400000 */
[----:B------:R-:W-:-:S04]  /*0490*/  FFMA.FTZ R0, R3, R0, -0.052303962409496307373 ;  /* 0xbd563cae03007423 */ /* 0x000fc80000010000 */
[----:B------:R-:W-:-:S04]  /*04a0*/  FFMA.FTZ R0, R3, R0, 0.1331529766321182251 ;  /* 0x3e08594103007423 */ /* 0x000fc80000010000 */
[----:B------:R-:W-:-:S04]  /*04b0*/  FFMA.FTZ R0, R3, R0, -0.33332768082618713379 ;  /* 0xbeaaa9ed03007423 */ /* 0x000fc80000010000 */
[----:B------:R-:W-:-:S04]  /*04c0*/  FFMA.FTZ R0, R3, R0, RZ ;  /* 0x0000000003007223 */ /* 0x000fc800000100ff */
[----:B------:R-:W-:-:S07]  /*04d0*/  FFMA.FTZ R7, R11, R0, R11 ;  /* 0x000000000b077223 */ /* 0x000fce000001000b */
.L_x_5:
[----:B------:R-:W-:Y:S05]  /*04e0*/  BSYNC B0 ;  /* 0x0000000000007941 */ /* 0x000fea0003800000 */
.L_x_3:
[----:B------:R-:W1:Y:S02]  /*04f0*/  LDC.64 R4, c[0x0][0x228] ;  /* 0x00008a00ff047b82 */ /* 0x000e640000000a00 */
[----:B-1----:R-:W-:Y:S01]  /*0500*/  IMAD.WIDE R2, R2, 0x4, R4 ;  /* 0x0000000402027825 */ /* 0x002fe200078e0204 */
[----:B------:R-:W-:Y:S06]  /*0510*/  @P0 EXIT ;  /* 0x000000000000094d */ /* 0x000fec0003800000 */
[----:B------:R-:W-:Y:S01]  /*0520*/  STG.E.64 desc[UR4][R2.64], R6 ;  /* 0x0000000602007986 */ /* 0x000fe2000c101b04 */
[----:B------:R-:W-:Y:S05]  /*0530*/  EXIT ;  /* 0x000000000000794d */ /* 0x000fea0003800000 */
.L_x_6:
[----:B------:R-:W-:-:S00]  /*0540*/  BRA `(.L_x_6) ;  /* 0xfffffffc00fc7947 */ /* 0x000fc0000383ffff */
[----:B------:R-:W-:-:S00]  /*0550*/  NOP ;  /* 0x0000000000007918 */ /* 0x000fc00000000000 */
        /* <DEDUP_REMOVED lines=10> */
.L_x_7:


//--------------------- .nv.global.init           --------------------------
	.section	.nv.global.init,"aw",@progbits
.nv.global.init:
	.type		_$_str,@object
	.size		_$_str,(.L_0 - _$_str)
_$_str:
        /*0000*/ 	.byte	0x5f, 0x5f, 0x43, 0x55, 0x44, 0x41, 0x5f, 0x46, 0x54, 0x5a, 0x00
.L_0:


//--------------------- .nv.constant0.triton_poi_fused_add_tanh_0 --------------------------
	.section	.nv.constant0.triton_poi_fused_add_tanh_0,"a",@progbits
	.sectionflags	@""
	.align	4
.nv.constant0.triton_poi_fused_add_tanh_0:
	.zero		564
